//
// Generated by NVIDIA NVVM Compiler
//
// Compiler Build ID: CL-36424714
// Cuda compilation tools, release 13.0, V13.0.88
// Based on NVVM 20.0.0
//

.version 9.0
.target sm_100
.address_size 64

	// .globl	_Z10svd_kernelPfS_S_S_iii

.visible .entry _Z10svd_kernelPfS_S_S_iii(
	.param .u64 .ptr .align 1 _Z10svd_kernelPfS_S_S_iii_param_0,
	.param .u64 .ptr .align 1 _Z10svd_kernelPfS_S_S_iii_param_1,
	.param .u64 .ptr .align 1 _Z10svd_kernelPfS_S_S_iii_param_2,
	.param .u64 .ptr .align 1 _Z10svd_kernelPfS_S_S_iii_param_3,
	.param .u32 _Z10svd_kernelPfS_S_S_iii_param_4,
	.param .u32 _Z10svd_kernelPfS_S_S_iii_param_5,
	.param .u32 _Z10svd_kernelPfS_S_S_iii_param_6
)
{
	.reg .pred 	%p<13>;
	.reg .b32 	%r<41>;
	.reg .b32 	%f<98>;
	.reg .b64 	%rd<52>;

	ld.param.u64 	%rd12, [_Z10svd_kernelPfS_S_S_iii_param_0];
	ld.param.u64 	%rd13, [_Z10svd_kernelPfS_S_S_iii_param_1];
	ld.param.u64 	%rd14, [_Z10svd_kernelPfS_S_S_iii_param_2];
	ld.param.u64 	%rd11, [_Z10svd_kernelPfS_S_S_iii_param_3];
	ld.param.u32 	%r20, [_Z10svd_kernelPfS_S_S_iii_param_4];
	ld.param.u32 	%r18, [_Z10svd_kernelPfS_S_S_iii_param_5];
	ld.param.u32 	%r19, [_Z10svd_kernelPfS_S_S_iii_param_6];
	cvta.to.global.u64 	%rd1, %rd13;
	cvta.to.global.u64 	%rd2, %rd14;
	cvta.to.global.u64 	%rd3, %rd12;
	mov.u32 	%r21, %ctaid.y;
	mov.u32 	%r22, %ntid.y;
	mov.u32 	%r23, %tid.y;
	mad.lo.s32 	%r1, %r21, %r22, %r23;
	mov.u32 	%r24, %ctaid.x;
	mov.u32 	%r25, %ntid.x;
	mov.u32 	%r26, %tid.x;
	mad.lo.s32 	%r2, %r24, %r25, %r26;
	setp.ge.s32 	%p1, %r1, %r20;
	setp.ge.s32 	%p2, %r2, %r18;
	or.pred  	%p3, %p1, %p2;
	@%p3 bra 	$L__BB0_14;
	setp.lt.s32 	%p4, %r19, 1;
	mov.f32 	%f97, 0f00000000;
	@%p4 bra 	$L__BB0_13;
	mul.lo.s32 	%r3, %r19, %r1;
	mul.lo.s32 	%r4, %r19, %r2;
	and.b32  	%r5, %r19, 7;
	setp.lt.u32 	%p5, %r19, 8;
	mov.f32 	%f97, 0f00000000;
	mov.b32 	%r39, 0;
	@%p5 bra 	$L__BB0_5;
	and.b32  	%r39, %r19, 2147483640;
	neg.s32 	%r37, %r39;
	mul.wide.u32 	%rd15, %r3, 4;
	add.s64 	%rd16, %rd15, %rd3;
	add.s64 	%rd51, %rd16, 16;
	add.s64 	%rd5, %rd2, 16;
	add.s64 	%rd50, %rd1, 16;
	mov.f32 	%f97, 0f00000000;
	mov.u32 	%r36, %r4;
$L__BB0_4:
	.pragma "nounroll";
	mul.wide.s32 	%rd17, %r36, 4;
	add.s64 	%rd18, %rd5, %rd17;
	ld.global.f32 	%f17, [%rd51+-16];
	ld.global.f32 	%f18, [%rd18+-16];
	ld.global.f32 	%f19, [%rd50+-16];
	mul.f32 	%f20, %f17, %f19;
	fma.rn.f32 	%f21, %f18, %f20, %f97;
	ld.global.f32 	%f22, [%rd51+-12];
	ld.global.f32 	%f23, [%rd18+-12];
	ld.global.f32 	%f24, [%rd50+-12];
	mul.f32 	%f25, %f22, %f24;
	fma.rn.f32 	%f26, %f23, %f25, %f21;
	ld.global.f32 	%f27, [%rd51+-8];
	ld.global.f32 	%f28, [%rd18+-8];
	ld.global.f32 	%f29, [%rd50+-8];
	mul.f32 	%f30, %f27, %f29;
	fma.rn.f32 	%f31, %f28, %f30, %f26;
	ld.global.f32 	%f32, [%rd51+-4];
	ld.global.f32 	%f33, [%rd18+-4];
	ld.global.f32 	%f34, [%rd50+-4];
	mul.f32 	%f35, %f32, %f34;
	fma.rn.f32 	%f36, %f33, %f35, %f31;
	ld.global.f32 	%f37, [%rd51];
	ld.global.f32 	%f38, [%rd18];
	ld.global.f32 	%f39, [%rd50];
	mul.f32 	%f40, %f37, %f39;
	fma.rn.f32 	%f41, %f38, %f40, %f36;
	ld.global.f32 	%f42, [%rd51+4];
	ld.global.f32 	%f43, [%rd18+4];
	ld.global.f32 	%f44, [%rd50+4];
	mul.f32 	%f45, %f42, %f44;
	fma.rn.f32 	%f46, %f43, %f45, %f41;
	ld.global.f32 	%f47, [%rd51+8];
	ld.global.f32 	%f48, [%rd18+8];
	ld.global.f32 	%f49, [%rd50+8];
	mul.f32 	%f50, %f47, %f49;
	fma.rn.f32 	%f51, %f48, %f50, %f46;
	ld.global.f32 	%f52, [%rd51+12];
	ld.global.f32 	%f53, [%rd18+12];
	ld.global.f32 	%f54, [%rd50+12];
	mul.f32 	%f55, %f52, %f54;
	fma.rn.f32 	%f97, %f53, %f55, %f51;
	add.s32 	%r37, %r37, 8;
	add.s64 	%rd51, %rd51, 32;
	add.s32 	%r36, %r36, 8;
	add.s64 	%rd50, %rd50, 32;
	setp.ne.s32 	%p6, %r37, 0;
	@%p6 bra 	$L__BB0_4;
$L__BB0_5:
	setp.eq.s32 	%p7, %r5, 0;
	@%p7 bra 	$L__BB0_13;
	and.b32  	%r13, %r19, 3;
	setp.lt.u32 	%p8, %r5, 4;
	@%p8 bra 	$L__BB0_8;
	add.s32 	%r28, %r39, %r3;
	mul.wide.u32 	%rd19, %r28, 4;
	add.s64 	%rd20, %rd3, %rd19;
	ld.global.f32 	%f57, [%rd20];
	add.s32 	%r29, %r39, %r4;
	mul.wide.s32 	%rd21, %r29, 4;
	add.s64 	%rd22, %rd2, %rd21;
	ld.global.f32 	%f58, [%rd22];
	cvt.u64.u32 	%rd23, %r39;
	mul.wide.u32 	%rd24, %r39, 4;
	add.s64 	%rd25, %rd1, %rd24;
	ld.global.f32 	%f59, [%rd25];
	mul.f32 	%f60, %f57, %f59;
	fma.rn.f32 	%f61, %f58, %f60, %f97;
	cvt.u64.u32 	%rd26, %r3;
	add.s64 	%rd27, %rd23, %rd26;
	shl.b64 	%rd28, %rd27, 2;
	add.s64 	%rd29, %rd3, %rd28;
	ld.global.f32 	%f62, [%rd29+4];
	ld.global.f32 	%f63, [%rd22+4];
	ld.global.f32 	%f64, [%rd25+4];
	mul.f32 	%f65, %f62, %f64;
	fma.rn.f32 	%f66, %f63, %f65, %f61;
	ld.global.f32 	%f67, [%rd29+8];
	ld.global.f32 	%f68, [%rd22+8];
	ld.global.f32 	%f69, [%rd25+8];
	mul.f32 	%f70, %f67, %f69;
	fma.rn.f32 	%f71, %f68, %f70, %f66;
	ld.global.f32 	%f72, [%rd29+12];
	ld.global.f32 	%f73, [%rd22+12];
	ld.global.f32 	%f74, [%rd25+12];
	mul.f32 	%f75, %f72, %f74;
	fma.rn.f32 	%f97, %f73, %f75, %f71;
	add.s32 	%r39, %r39, 4;
$L__BB0_8:
	setp.eq.s32 	%p9, %r13, 0;
	@%p9 bra 	$L__BB0_13;
	setp.eq.s32 	%p10, %r13, 1;
	@%p10 bra 	$L__BB0_11;
	add.s32 	%r30, %r39, %r3;
	mul.wide.u32 	%rd30, %r30, 4;
	add.s64 	%rd31, %rd3, %rd30;
	ld.global.f32 	%f77, [%rd31];
	add.s32 	%r31, %r39, %r4;
	mul.wide.s32 	%rd32, %r31, 4;
	add.s64 	%rd33, %rd2, %rd32;
	ld.global.f32 	%f78, [%rd33];
	cvt.u64.u32 	%rd34, %r39;
	mul.wide.u32 	%rd35, %r39, 4;
	add.s64 	%rd36, %rd1, %rd35;
	ld.global.f32 	%f79, [%rd36];
	mul.f32 	%f80, %f77, %f79;
	fma.rn.f32 	%f81, %f78, %f80, %f97;
	cvt.u64.u32 	%rd37, %r3;
	add.s64 	%rd38, %rd34, %rd37;
	shl.b64 	%rd39, %rd38, 2;
	add.s64 	%rd40, %rd3, %rd39;
	ld.global.f32 	%f82, [%rd40+4];
	ld.global.f32 	%f83, [%rd33+4];
	ld.global.f32 	%f84, [%rd36+4];
	mul.f32 	%f85, %f82, %f84;
	fma.rn.f32 	%f97, %f83, %f85, %f81;
	add.s32 	%r39, %r39, 2;
$L__BB0_11:
	and.b32  	%r32, %r19, 1;
	setp.eq.b32 	%p11, %r32, 1;
	not.pred 	%p12, %p11;
	@%p12 bra 	$L__BB0_13;
	add.s32 	%r33, %r39, %r3;
	mul.wide.u32 	%rd41, %r33, 4;
	add.s64 	%rd42, %rd3, %rd41;
	ld.global.f32 	%f86, [%rd42];
	add.s32 	%r34, %r39, %r4;
	mul.wide.s32 	%rd43, %r34, 4;
	add.s64 	%rd44, %rd2, %rd43;
	ld.global.f32 	%f87, [%rd44];
	mul.wide.u32 	%rd45, %r39, 4;
	add.s64 	%rd46, %rd1, %rd45;
	ld.global.f32 	%f88, [%rd46];
	mul.f32 	%f89, %f86, %f88;
	fma.rn.f32 	%f97, %f87, %f89, %f97;
$L__BB0_13:
	mad.lo.s32 	%r35, %r18, %r1, %r2;
	cvta.to.global.u64 	%rd47, %rd11;
	mul.wide.s32 	%rd48, %r35, 4;
	add.s64 	%rd49, %rd47, %rd48;
	st.global.f32 	[%rd49], %f97;
$L__BB0_14:
	ret;

}


// ===== COMPILED SASS (sm_100) =====

	.target	sm_100

	.elftype	@"ET_EXEC"


//--------------------- .note.nv.tkinfo           --------------------------
	.section	.note.nv.tkinfo,"",@"SHT_NOTE"
	.sectionflags	@"SHF_NOTE_NV_TKINFO"
	.tkinfo
        /*0018*/ 	.word	0x00000002
        /*0030*/ 	.string	""
        /*0030*/ 	.string	"ptxas"
        /*0030*/ 	.string	"Cuda compilation tools, release 13.0, V13.0.88"
        /*0030*/ 	.string	"Build cuda_13.0.r13.0/compiler.36424714_0"
        /*0030*/ 	.string	"-arch sm_100 -m 64 "



//--------------------- .note.nv.cuinfo           --------------------------
	.section	.note.nv.cuinfo,"",@"SHT_NOTE"
	.sectionflags	@"SHF_NOTE_NV_CUINFO"
        /*0018*/ 	.short	0x0002
        /*001a*/ 	.short	0x0064
        /*001c*/ 	.short	0x0082
	.zero		2


//--------------------- .nv.info                  --------------------------
	.section	.nv.info,"",@"SHT_CUDA_INFO"
	.align	4


	//----- nvinfo : EIATTR_REGCOUNT
	.align		4
        /*0000*/ 	.byte	0x04, 0x2f
        /*0002*/ 	.short	(.L_1 - .L_0)
	.align		4
.L_0:
        /*0004*/ 	.word	index@(_Z10svd_kernelPfS_S_S_iii)
        /*0008*/ 	.word	0x00000020


	//----- nvinfo : EIATTR_FRAME_SIZE
	.align		4
.L_1:
        /*000c*/ 	.byte	0x04, 0x11
        /*000e*/ 	.short	(.L_3 - .L_2)
	.align		4
.L_2:
        /*0010*/ 	.word	index@(_Z10svd_kernelPfS_S_S_iii)
        /*0014*/ 	.word	0x00000000


	//----- nvinfo : EIATTR_MIN_STACK_SIZE
	.align		4
.L_3:
        /*0018*/ 	.byte	0x04, 0x12
        /*001a*/ 	.short	(.L_5 - .L_4)
	.align		4
.L_4:
        /*001c*/ 	.word	index@(_Z10svd_kernelPfS_S_S_iii)
        /*0020*/ 	.word	0x00000000
.L_5:


//--------------------- .nv.compat                --------------------------
	.section	.nv.compat,"",@"SHT_CUDA_COMPAT_INFO"
	.align	4
        /*0000*/ 	.byte	0x02, 0x09, 0x00, 0x00, 0x02, 0x02, 0x01, 0x00, 0x02, 0x05, 0x05, 0x00, 0x03, 0x07, 0x01, 0x01
        /*0010*/ 	.byte	0x02, 0x03, 0x00, 0x00, 0x02, 0x06, 0x01, 0x00, 0x04, 0x0b, 0x08, 0x00, 0x09, 0x00, 0x00, 0x00
        /*0020*/ 	.byte	0x00, 0x00, 0x00, 0x00


//--------------------- .nv.info._Z10svd_kernelPfS_S_S_iii --------------------------
	.section	.nv.info._Z10svd_kernelPfS_S_S_iii,"",@"SHT_CUDA_INFO"
	.sectionflags	@""
	.align	4


	//----- nvinfo : EIATTR_CUDA_API_VERSION
	.align		4
        /*0000*/ 	.byte	0x04, 0x37
        /*0002*/ 	.short	(.L_7 - .L_6)
.L_6:
        /*0004*/ 	.word	0x00000082


	//----- nvinfo : EIATTR_KPARAM_INFO
	.align		4
.L_7:
        /*0008*/ 	.byte	0x04, 0x17
        /*000a*/ 	.short	(.L_9 - .L_8)
.L_8:
        /*000c*/ 	.word	0x00000000
        /*0010*/ 	.short	0x0006
        /*0012*/ 	.short	0x0028
        /*0014*/ 	.byte	0x00, 0xf0, 0x11, 0x00


	//----- nvinfo : EIATTR_KPARAM_INFO
	.align		4
.L_9:
        /*0018*/ 	.byte	0x04, 0x17
        /*001a*/ 	.short	(.L_11 - .L_10)
.L_10:
        /*001c*/ 	.word	0x00000000
        /*0020*/ 	.short	0x0005
        /*0022*/ 	.short	0x0024
        /*0024*/ 	.byte	0x00, 0xf0, 0x11, 0x00


	//----- nvinfo : EIATTR_KPARAM_INFO
	.align		4
.L_11:
        /*0028*/ 	.byte	0x04, 0x17
        /*002a*/ 	.short	(.L_13 - .L_12)
.L_12:
        /*002c*/ 	.word	0x00000000
        /*0030*/ 	.short	0x0004
        /*0032*/ 	.short	0x0020
        /*0034*/ 	.byte	0x00, 0xf0, 0x11, 0x00


	//----- nvinfo : EIATTR_KPARAM_INFO
	.align		4
.L_13:
        /*0038*/ 	.byte	0x04, 0x17
        /*003a*/ 	.short	(.L_15 - .L_14)
.L_14:
        /*003c*/ 	.word	0x00000000
        /*0040*/ 	.short	0x0003
        /*0042*/ 	.short	0x0018
        /*0044*/ 	.byte	0x00, 0xf5, 0x21, 0x00


	//----- nvinfo : EIATTR_KPARAM_INFO
	.align		4
.L_15:
        /*0048*/ 	.byte	0x04, 0x17
        /*004a*/ 	.short	(.L_17 - .L_16)
.L_16:
        /*004c*/ 	.word	0x00000000
        /*0050*/ 	.short	0x0002
        /*0052*/ 	.short	0x0010
        /*0054*/ 	.byte	0x00, 0xf5, 0x21, 0x00


	//----- nvinfo : EIATTR_KPARAM_INFO
	.align		4
.L_17:
        /*0058*/ 	.byte	0x04, 0x17
        /*005a*/ 	.short	(.L_19 - .L_18)
.L_18:
        /*005c*/ 	.word	0x00000000
        /*0060*/ 	.short	0x0001
        /*0062*/ 	.short	0x0008
        /*0064*/ 	.byte	0x00, 0xf5, 0x21, 0x00


	//----- nvinfo : EIATTR_KPARAM_INFO
	.align		4
.L_19:
        /*0068*/ 	.byte	0x04, 0x17
        /*006a*/ 	.short	(.L_21 - .L_20)
.L_20:
        /*006c*/ 	.word	0x00000000
        /*0070*/ 	.short	0x0000
        /*0072*/ 	.short	0x0000
        /*0074*/ 	.byte	0x00, 0xf5, 0x21, 0x00


	//----- nvinfo : EIATTR_SPARSE_MMA_MASK
	.align		4
.L_21:
        /*0078*/ 	.byte	0x03, 0x50
        /*007a*/ 	.short	0x0000


	//----- nvinfo : EIATTR_MAXREG_COUNT
	.align		4
        /*007c*/ 	.byte	0x03, 0x1b
        /*007e*/ 	.short	0x00ff


	//----- nvinfo : EIATTR_MERCURY_ISA_VERSION
	.align		4
        /*0080*/ 	.byte	0x03, 0x5f
        /*0082*/ 	.short	0x0101


	//----- nvinfo : EIATTR_VRC_CTA_INIT_COUNT
	.align		4
        /*0084*/ 	.byte	0x02, 0x4a
	.zero		1
	.zero		1


	//----- nvinfo : EIATTR_EXIT_INSTR_OFFSETS
	.align		4
        /*0088*/ 	.byte	0x04, 0x1c
        /*008a*/ 	.short	(.L_23 - .L_22)


	//   ....[0]....
.L_22:
        /*008c*/ 	.word	0x000000c0


	//   ....[1]....
        /*0090*/ 	.word	0x00000b40


	//----- nvinfo : EIATTR_CBANK_PARAM_SIZE
	.align		4
.L_23:
        /*0094*/ 	.byte	0x03, 0x19
        /*0096*/ 	.short	0x002c


	//----- nvinfo : EIATTR_PARAM_CBANK
	.align		4
        /*0098*/ 	.byte	0x04, 0x0a
        /*009a*/ 	.short	(.L_25 - .L_24)
	.align		4
.L_24:
        /*009c*/ 	.word	index@(.nv.constant0._Z10svd_kernelPfS_S_S_iii)
        /*00a0*/ 	.short	0x0380
        /*00a2*/ 	.short	0x002c


	//----- nvinfo : EIATTR_SW_WAR
	.align		4
.L_25:
        /*00a4*/ 	.byte	0x04, 0x36
        /*00a6*/ 	.short	(.L_27 - .L_26)
.L_26:
        /*00a8*/ 	.word	0x00000008
.L_27:


//--------------------- .nv.callgraph             --------------------------
	.section	.nv.callgraph,"",@"SHT_CUDA_CALLGRAPH"
	.align	4
	.sectionentsize	8
	.align		4
        /*0000*/ 	.word	0x00000000
	.align		4
        /*0004*/ 	.word	0xffffffff
	.align		4
        /*0008*/ 	.word	0x00000000
	.align		4
        /*000c*/ 	.word	0xfffffffe
	.align		4
        /*0010*/ 	.word	0x00000000
	.align		4
        /*0014*/ 	.word	0xfffffffd
	.align		4
        /*0018*/ 	.word	0x00000000
	.align		4
        /*001c*/ 	.word	0xfffffffc


//--------------------- .text._Z10svd_kernelPfS_S_S_iii --------------------------
	.section	.text._Z10svd_kernelPfS_S_S_iii,"ax",@progbits
	.align	128
        .global         _Z10svd_kernelPfS_S_S_iii
        .type           _Z10svd_kernelPfS_S_S_iii,@function
        .size           _Z10svd_kernelPfS_S_S_iii,(.L_x_6 - _Z10svd_kernelPfS_S_S_iii)
        .other          _Z10svd_kernelPfS_S_S_iii,@"STO_CUDA_ENTRY STV_DEFAULT"
_Z10svd_kernelPfS_S_S_iii:
.text._Z10svd_kernelPfS_S_S_iii:
[----:B------:R-:W-:Y:S01]  /*0000*/  LDC R1, c[0x0][0x37c] ;  /* 0x0000df00ff017b82 */ /* 0x000fe20000000800 */
[----:B------:R-:W0:Y:S07]  /*0010*/  S2R R3, SR_TID.X ;  /* 0x0000000000037919 */ /* 0x000e2e0000002100 */
[----:B------:R-:W1:Y:S01]  /*0020*/  LDC R9, c[0x0][0x364] ;  /* 0x0000d900ff097b82 */ /* 0x000e620000000800 */
[----:B------:R-:W2:Y:S01]  /*0030*/  LDCU.64 UR14, c[0x0][0x3a0] ;  /* 0x00007400ff0e77ac */ /* 0x000ea20008000a00 */
[----:B------:R-:W1:Y:S06]  /*0040*/  S2R R2, SR_TID.Y ;  /* 0x0000000000027919 */ /* 0x000e6c0000002200 */
[----:B------:R-:W0:Y:S08]  /*0050*/  S2UR UR5, SR_CTAID.X ;  /* 0x00000000000579c3 */ /* 0x000e300000002500 */
[----:B------:R-:W0:Y:S08]  /*0060*/  LDC R0, c[0x0][0x360] ;  /* 0x0000d800ff007b82 */ /* 0x000e300000000800 */
[----:B------:R-:W1:Y:S01]  /*0070*/  S2UR UR4, SR_CTAID.Y ;  /* 0x00000000000479c3 */ /* 0x000e620000002600 */
[----:B0-----:R-:W-:-:S05]  /*0080*/  IMAD R0, R0, UR5, R3 ;  /* 0x0000000500007c24 */ /* 0x001fca000f8e0203 */
[----:B--2---:R-:W-:Y:S01]  /*0090*/  ISETP.GE.AND P0, PT, R0, UR15, PT ;  /* 0x0000000f00007c0c */ /* 0x004fe2000bf06270 */
[----:B-1----:R-:W-:-:S05]  /*00a0*/  IMAD R9, R9, UR4, R2 ;  /* 0x0000000409097c24 */ /* 0x002fca000f8e0202 */
[----:B------:R-:W-:-:S13]  /*00b0*/  ISETP.GE.OR P0, PT, R9, UR14, P0 ;  /* 0x0000000e09007c0c */ /* 0x000fda0008706670 */
[----:B------:R-:W-:Y:S05]  /*00c0*/  @P0 EXIT ;  /* 0x000000000000094d */ /* 0x000fea0003800000 */
[----:B------:R-:W0:Y:S01]  /*00d0*/  LDCU UR8, c[0x0][0x3a8] ;  /* 0x00007500ff0877ac */ /* 0x000e220008000800 */
[----:B------:R-:W-:Y:S01]  /*00e0*/  HFMA2 R14, -RZ, RZ, 0, 0 ;  /* 0x00000000ff0e7431 */ /* 0x000fe200000001ff */
[----:B------:R-:W1:Y:S01]  /*00f0*/  LDCU.64 UR12, c[0x0][0x358] ;  /* 0x00006b00ff0c77ac */ /* 0x000e620008000a00 */
[----:B0-----:R-:W-:-:S09]  /*0100*/  UISETP.GE.AND UP0, UPT, UR8, 0x1, UPT ;  /* 0x000000010800788c */ /* 0x001fd2000bf06270 */
[----:B-1----:R-:W-:Y:S05]  /*0110*/  BRA.U !UP0, `(.L_x_0) ;  /* 0x0000000908787547 */ /* 0x002fea000b800000 */
[----:B------:R-:W-:Y:S02]  /*0120*/  UISETP.GE.U32.AND UP1, UPT, UR8, 0x8, UPT ;  /* 0x000000080800788c */ /* 0x000fe4000bf26070 */
[----:B------:R-:W-:Y:S01]  /*0130*/  IMAD R10, R9, UR8, RZ ;  /* 0x00000008090a7c24 */ /* 0x000fe2000f8e02ff */
[----:B------:R-:W-:Y:S02]  /*0140*/  ULOP3.LUT UR9, UR8, 0x7, URZ, 0xc0, !UPT ;  /* 0x0000000708097892 */ /* 0x000fe4000f8ec0ff */
[----:B------:R-:W-:Y:S01]  /*0150*/  IMAD R11, R0, UR8, RZ ;  /* 0x00000008000b7c24 */ /* 0x000fe2000f8e02ff */
[----:B------:R-:W-:Y:S02]  /*0160*/  MOV R14, RZ ;  /* 0x000000ff000e7202 */ /* 0x000fe40000000f00 */
[----:B------:R-:W-:Y:S01]  /*0170*/  MOV R13, RZ ;  /* 0x000000ff000d7202 */ /* 0x000fe20000000f00 */
[----:B------:R-:W-:Y:S01]  /*0180*/  UISETP.NE.AND UP0, UPT, UR9, URZ, UPT ;  /* 0x000000ff0900728c */ /* 0x000fe2000bf05270 */
[----:B------:R-:W-:Y:S10]  /*0190*/  BRA.U !UP1, `(.L_x_1) ;  /* 0x0000000509107547 */ /* 0x000ff4000b800000 */
[----:B------:R-:W0:Y:S01]  /*01a0*/  LDC.64 R2, c[0x0][0x380] ;  /* 0x0000e000ff027b82 */ /* 0x000e220000000a00 */
[----:B------:R-:W1:Y:S01]  /*01b0*/  LDCU.64 UR4, c[0x0][0x388] ;  /* 0x00007100ff0477ac */ /* 0x000e620008000a00 */
[----:B------:R-:W-:Y:S02]  /*01c0*/  MOV R14, RZ ;  /* 0x000000ff000e7202 */ /* 0x000fe40000000f00 */
[----:B------:R-:W-:Y:S01]  /*01d0*/  MOV R8, R11 ;  /* 0x0000000b00087202 */ /* 0x000fe20000000f00 */
[----:B------:R-:W2:Y:S01]  /*01e0*/  LDCU.64 UR6, c[0x0][0x390] ;  /* 0x00007200ff0677ac */ /* 0x000ea20008000a00 */
[----:B------:R-:W-:-:S04]  /*01f0*/  ULOP3.LUT UR10, UR8, 0x7ffffff8, URZ, 0xc0, !UPT ;  /* 0x7ffffff8080a7892 */ /* 0x000fc8000f8ec0ff */
[----:B------:R-:W-:Y:S02]  /*0200*/  UIADD3 UR11, UPT, UPT, -UR10, URZ, URZ ;  /* 0x000000ff0a0b7290 */ /* 0x000fe4000fffe1ff */
[----:B------:R-:W-:Y:S01]  /*0210*/  MOV R13, UR10 ;  /* 0x0000000a000d7c02 */ /* 0x000fe20008000f00 */
[----:B-1----:R-:W-:-:S04]  /*0220*/  UIADD3 UR4, UP2, UPT, UR4, 0x10, URZ ;  /* 0x0000001004047890 */ /* 0x002fc8000ff5e0ff */
[----:B------:R-:W-:Y:S01]  /*0230*/  UIADD3.X UR5, UPT, UPT, URZ, UR5, URZ, UP2, !UPT ;  /* 0x00000005ff057290 */ /* 0x000fe200097fe4ff */
[----:B0-----:R-:W-:Y:S01]  /*0240*/  IMAD.WIDE.U32 R2, R10, 0x4, R2 ;  /* 0x000000040a027825 */ /* 0x001fe200078e0002 */
[----:B--2---:R-:W-:Y:S01]  /*0250*/  UIADD3 UR6, UP1, UPT, UR6, 0x10, URZ ;  /* 0x0000001006067890 */ /* 0x004fe2000ff3e0ff */
[----:B------:R-:W-:Y:S02]  /*0260*/  MOV R4, UR4 ;  /* 0x0000000400047c02 */ /* 0x000fe40008000f00 */
[----:B------:R-:W-:Y:S01]  /*0270*/  IADD3 R2, P0, PT, R2, 0x10, RZ ;  /* 0x0000001002027810 */ /* 0x000fe20007f1e0ff */
[----:B------:R-:W-:Y:S01]  /*0280*/  UIADD3.X UR7, UPT, UPT, URZ, UR7, URZ, UP1, !UPT ;  /* 0x00000007ff077290 */ /* 0x000fe20008ffe4ff */
[----:B------:R-:W-:Y:S02]  /*0290*/  MOV R5, UR5 ;  /* 0x0000000500057c02 */ /* 0x000fe40008000f00 */
[----:B------:R-:W-:-:S09]  /*02a0*/  IADD3.X R3, PT, PT, RZ, R3, RZ, P0, !PT ;  /* 0x00000003ff037210 */ /* 0x000fd200007fe4ff */
.L_x_2:
[----:B------:R-:W-:Y:S01]  /*02b0*/  MOV R6, UR6 ;  /* 0x0000000600067c02 */ /* 0x000fe20008000f00 */
[----:B------:R-:W2:Y:S01]  /*02c0*/  LDG.E R12, desc[UR12][R2.64+-0x10] ;  /* 0xfffff00c020c7981 */ /* 0x000ea2000c1e1900 */
[----:B------:R-:W-:-:S03]  /*02d0*/  MOV R7, UR7 ;  /* 0x0000000700077c02 */ /* 0x000fc60008000f00 */
[----:B------:R-:W2:Y:S01]  /*02e0*/  LDG.E R15, desc[UR12][R4.64+-0x10] ;  /* 0xfffff00c040f7981 */ /* 0x000ea2000c1e1900 */
[----:B------:R-:W-:-:S03]  /*02f0*/  IMAD.WIDE R6, R8, 0x4, R6 ;  /* 0x0000000408067825 */ /* 0x000fc600078e0206 */
[----:B------:R-:W3:Y:S04]  /*0300*/  LDG.E R23, desc[UR12][R2.64+-0xc] ;  /* 0xfffff40c02177981 */ /* 0x000ee8000c1e1900 */
[----:B------:R-:W4:Y:S04]  /*0310*/  LDG.E R17, desc[UR12][R6.64+-0x10] ;  /* 0xfffff00c06117981 */ /* 0x000f28000c1e1900 */
[----:B------:R-:W3:Y:S04]  /*0320*/  LDG.E R24, desc[UR12][R4.64+-0xc] ;  /* 0xfffff40c04187981 */ /* 0x000ee8000c1e1900 */
[----:B------:R-:W5:Y:S04]  /*0330*/  LDG.E R21, desc[UR12][R2.64+-0x8] ;  /* 0xfffff80c02157981 */ /* 0x000f68000c1e1900 */
[----:B------:R-:W5:Y:S04]  /*0340*/  LDG.E R19, desc[UR12][R6.64+-0xc] ;  /* 0xfffff40c06137981 */ /* 0x000f68000c1e1900 */
[----:B------:R-:W5:Y:S04]  /*0350*/  LDG.E R20, desc[UR12][R4.64+-0x8] ;  /* 0xfffff80c04147981 */ /* 0x000f68000c1e1900 */
[----:B------:R-:W5:Y:S04]  /*0360*/  LDG.E R18, desc[UR12][R6.64+-0x8] ;  /* 0xfffff80c06127981 */ /* 0x000f68000c1e1900 */
[----:B------:R-:W5:Y:S04]  /*0370*/  LDG.E R25, desc[UR12][R2.64+0xc] ;  /* 0x00000c0c02197981 */ /* 0x000f68000c1e1900 */
[----:B------:R-:W5:Y:S04]  /*0380*/  LDG.E R26, desc[UR12][R4.64+0xc] ;  /* 0x00000c0c041a7981 */ /* 0x000f68000c1e1900 */
[----:B------:R-:W5:Y:S01]  /*0390*/  LDG.E R27, desc[UR12][R6.64+0xc] ;  /* 0x00000c0c061b7981 */ /* 0x000f62000c1e1900 */
[----:B--2---:R-:W-:-:S03]  /*03a0*/  FMUL R16, R12, R15 ;  /* 0x0000000f0c107220 */ /* 0x004fc60000400000 */
[----:B------:R-:W2:Y:S04]  /*03b0*/  LDG.E R15, desc[UR12][R2.64+-0x4] ;  /* 0xfffffc0c020f7981 */ /* 0x000ea8000c1e1900 */
[----:B------:R-:W2:Y:S01]  /*03c0*/  LDG.E R12, desc[UR12][R4.64+-0x4] ;  /* 0xfffffc0c040c7981 */ /* 0x000ea2000c1e1900 */
[----:B----4-:R-:W-:-:S03]  /*03d0*/  FFMA R22, R17, R16, R14 ;  /* 0x0000001011167223 */ /* 0x010fc6000000000e */
[----:B------:R-:W4:Y:S01]  /*03e0*/  LDG.E R17, desc[UR12][R2.64] ;  /* 0x0000000c02117981 */ /* 0x000f22000c1e1900 */
[----:B---3--:R-:W-:-:S03]  /*03f0*/  FMUL R23, R23, R24 ;  /* 0x0000001817177220 */ /* 0x008fc60000400000 */
[----:B------:R-:W3:Y:S04]  /*0400*/  LDG.E R16, desc[UR12][R6.64+-0x4] ;  /* 0xfffffc0c06107981 */ /* 0x000ee8000c1e1900 */
[----:B------:R-:W4:Y:S01]  /*0410*/  LDG.E R14, desc[UR12][R4.64] ;  /* 0x0000000c040e7981 */ /* 0x000f22000c1e1900 */
[----:B-----5:R-:W-:-:S03]  /*0420*/  FFMA R23, R19, R23, R22 ;  /* 0x0000001713177223 */ /* 0x020fc60000000016 */
[----:B------:R-:W5:Y:S01]  /*0430*/  LDG.E R19, desc[UR12][R2.64+0x4] ;  /* 0x0000040c02137981 */ /* 0x000f62000c1e1900 */
[----:B------:R-:W-:-:S03]  /*0440*/  FMUL R21, R21, R20 ;  /* 0x0000001415157220 */ /* 0x000fc60000400000 */
[----:B------:R-:W5:Y:S04]  /*0450*/  LDG.E R20, desc[UR12][R6.64] ;  /* 0x0000000c06147981 */ /* 0x000f68000c1e1900 */
[----:B------:R-:W5:Y:S01]  /*0460*/  LDG.E R22, desc[UR12][R4.64+0x4] ;  /* 0x0000040c04167981 */ /* 0x000f62000c1e1900 */
[----:B------:R-:W-:-:S03]  /*0470*/  FFMA R29, R18, R21, R23 ;  /* 0x00000015121d7223 */ /* 0x000fc60000000017 */
[----:B------:R0:W5:Y:S04]  /*0480*/  LDG.E R24, desc[UR12][R2.64+0x8] ;  /* 0x0000080c02187981 */ /* 0x000168000c1e1900 */
[----:B------:R-:W5:Y:S04]  /*0490*/  LDG.E R23, desc[UR12][R6.64+0x4] ;  /* 0x0000040c06177981 */ /* 0x000f68000c1e1900 */
[----:B------:R1:W5:Y:S04]  /*04a0*/  LDG.E R21, desc[UR12][R4.64+0x8] ;  /* 0x0000080c04157981 */ /* 0x000368000c1e1900 */
[----:B------:R-:W5:Y:S01]  /*04b0*/  LDG.E R18, desc[UR12][R6.64+0x8] ;  /* 0x0000080c06127981 */ /* 0x000f62000c1e1900 */
[----:B------:R-:W-:-:S04]  /*04c0*/  UIADD3 UR11, UPT, UPT, UR11, 0x8, URZ ;  /* 0x000000080b0b7890 */ /* 0x000fc8000fffe0ff */
[----:B------:R-:W-:Y:S01]  /*04d0*/  UISETP.NE.AND UP1, UPT, UR11, URZ, UPT ;  /* 0x000000ff0b00728c */ /* 0x000fe2000bf25270 */
[----:B0-----:R-:W-:Y:S01]  /*04e0*/  IADD3 R2, P0, PT, R2, 0x20, RZ ;  /* 0x0000002002027810 */ /* 0x001fe20007f1e0ff */
[----:B------:R-:W-:Y:S01]  /*04f0*/  FMUL R25, R25, R26 ;  /* 0x0000001a19197220 */ /* 0x000fe20000400000 */
[----:B-1----:R-:W-:Y:S02]  /*0500*/  IADD3 R4, P1, PT, R4, 0x20, RZ ;  /* 0x0000002004047810 */ /* 0x002fe40007f3e0ff */
[----:B------:R-:W-:Y:S02]  /*0510*/  IADD3.X R3, PT, PT, RZ, R3, RZ, P0, !PT ;  /* 0x00000003ff037210 */ /* 0x000fe400007fe4ff */
[----:B------:R-:W-:Y:S02]  /*0520*/  IADD3.X R5, PT, PT, RZ, R5, RZ, P1, !PT ;  /* 0x00000005ff057210 */ /* 0x000fe40000ffe4ff */
[----:B------:R-:W-:Y:S01]  /*0530*/  IADD3 R8, PT, PT, R8, 0x8, RZ ;  /* 0x0000000808087810 */ /* 0x000fe20007ffe0ff */
[----:B--2---:R-:W-:-:S04]  /*0540*/  FMUL R12, R15, R12 ;  /* 0x0000000c0f0c7220 */ /* 0x004fc80000400000 */
[----:B---3--:R-:W-:Y:S01]  /*0550*/  FFMA R29, R16, R12, R29 ;  /* 0x0000000c101d7223 */ /* 0x008fe2000000001d */
[----:B----4-:R-:W-:-:S04]  /*0560*/  FMUL R14, R17, R14 ;  /* 0x0000000e110e7220 */ /* 0x010fc80000400000 */
[----:B-----5:R-:W-:Y:S01]  /*0570*/  FFMA R14, R20, R14, R29 ;  /* 0x0000000e140e7223 */ /* 0x020fe2000000001d */
[----:B------:R-:W-:-:S04]  /*0580*/  FMUL R19, R19, R22 ;  /* 0x0000001613137220 */ /* 0x000fc80000400000 */
[----:B------:R-:W-:Y:S01]  /*0590*/  FFMA R19, R23, R19, R14 ;  /* 0x0000001317137223 */ /* 0x000fe2000000000e */
[----:B------:R-:W-:-:S04]  /*05a0*/  FMUL R21, R24, R21 ;  /* 0x0000001518157220 */ /* 0x000fc80000400000 */
[----:B------:R-:W-:-:S04]  /*05b0*/  FFMA R18, R18, R21, R19 ;  /* 0x0000001512127223 */ /* 0x000fc80000000013 */
[----:B------:R-:W-:Y:S01]  /*05c0*/  FFMA R14, R27, R25, R18 ;  /* 0x000000191b0e7223 */ /* 0x000fe20000000012 */
[----:B------:R-:W-:Y:S06]  /*05d0*/  BRA.U UP1, `(.L_x_2) ;  /* 0xfffffffd01347547 */ /* 0x000fec000b83ffff */
.L_x_1:
[----:B------:R-:W-:Y:S05]  /*05e0*/  BRA.U !UP0, `(.L_x_0) ;  /* 0x0000000508447547 */ /* 0x000fea000b800000 */
[----:B------:R-:W-:Y:S02]  /*05f0*/  UISETP.GE.U32.AND UP0, UPT, UR9, 0x4, UPT ;  /* 0x000000040900788c */ /* 0x000fe4000bf06070 */
[----:B------:R-:W-:-:S04]  /*0600*/  ULOP3.LUT UR5, UR8, 0x3, URZ, 0xc0, !UPT ;  /* 0x0000000308057892 */ /* 0x000fc8000f8ec0ff */
[----:B------:R-:W-:-:S03]  /*0610*/  UISETP.NE.AND UP1, UPT, UR5, URZ, UPT ;  /* 0x000000ff0500728c */ /* 0x000fc6000bf25270 */
[----:B------:R-:W-:Y:S08]  /*0620*/  BRA.U !UP0, `(.L_x_3) ;  /* 0x0000000108887547 */ /* 0x000ff0000b800000 */
[----:B------:R-:W0:Y:S01]  /*0630*/  LDC.64 R16, c[0x0][0x380] ;  /* 0x0000e000ff107b82 */ /* 0x000e220000000a00 */
[----:B------:R-:W1:Y:S01]  /*0640*/  LDCU.64 UR6, c[0x0][0x380] ;  /* 0x00007000ff0677ac */ /* 0x000e620008000a00 */
[CC--:B------:R-:W-:Y:S02]  /*0650*/  IADD3 R3, PT, PT, R10.reuse, R13.reuse, RZ ;  /* 0x0000000d0a037210 */ /* 0x0c0fe40007ffe0ff */
[-C--:B------:R-:W-:Y:S02]  /*0660*/  IADD3 R8, P0, PT, R10, R13.reuse, RZ ;  /* 0x0000000d0a087210 */ /* 0x080fe40007f1e0ff */
[----:B------:R-:W-:Y:S02]  /*0670*/  IADD3 R15, PT, PT, R11, R13, RZ ;  /* 0x0000000d0b0f7210 */ /* 0x000fe40007ffe0ff */
[----:B------:R-:W2:Y:S01]  /*0680*/  LDC.64 R4, c[0x0][0x388] ;  /* 0x0000e200ff047b82 */ /* 0x000ea20000000a00 */
[----:B------:R-:W-:-:S07]  /*0690*/  IADD3.X R19, PT, PT, RZ, RZ, RZ, P0, !PT ;  /* 0x000000ffff137210 */ /* 0x000fce00007fe4ff */
[----:B------:R-:W3:Y:S01]  /*06a0*/  LDC.64 R6, c[0x0][0x390] ;  /* 0x0000e400ff067b82 */ /* 0x000ee20000000a00 */
[----:B-1----:R-:W-:Y:S01]  /*06b0*/  LEA R2, P0, R8, UR6, 0x2 ;  /* 0x0000000608027c11 */ /* 0x002fe2000f8010ff */
[----:B0-----:R-:W-:-:S03]  /*06c0*/  IMAD.WIDE.U32 R16, R3, 0x4, R16 ;  /* 0x0000000403107825 */ /* 0x001fc600078e0010 */
[----:B------:R-:W-:-:S03]  /*06d0*/  LEA.HI.X R3, R8, UR7, R19, 0x2, P0 ;  /* 0x0000000708037c11 */ /* 0x000fc600080f1413 */
[----:B------:R-:W4:Y:S01]  /*06e0*/  LDG.E R16, desc[UR12][R16.64] ;  /* 0x0000000c10107981 */ /* 0x000f22000c1e1900 */
[----:B--2---:R-:W-:-:S03]  /*06f0*/  IMAD.WIDE.U32 R4, R13, 0x4, R4 ;  /* 0x000000040d047825 */ /* 0x004fc600078e0004 */
[----:B------:R-:W2:Y:S04]  /*0700*/  LDG.E R8, desc[UR12][R2.64+0x4] ;  /* 0x0000040c02087981 */ /* 0x000ea8000c1e1900 */
[----:B------:R-:W4:Y:S01]  /*0710*/  LDG.E R19, desc[UR12][R4.64] ;  /* 0x0000000c04137981 */ /* 0x000f22000c1e1900 */
[----:B---3--:R-:W-:-:S03]  /*0720*/  IMAD.WIDE R6, R15, 0x4, R6 ;  /* 0x000000040f067825 */ /* 0x008fc600078e0206 */
[----:B------:R-:W2:Y:S04]  /*0730*/  LDG.E R21, desc[UR12][R4.64+0x4] ;  /* 0x0000040c04157981 */ /* 0x000ea8000c1e1900 */
        /* <DEDUP_REMOVED lines=8> */
[----:B------:R-:W-:Y:S01]  /*07c0*/  IADD3 R13, PT, PT, R13, 0x4, RZ ;  /* 0x000000040d0d7810 */ /* 0x000fe20007ffe0ff */
[----:B----4-:R-:W-:Y:S01]  /*07d0*/  FMUL R16, R16, R19 ;  /* 0x0000001310107220 */ /* 0x010fe20000400000 */
[----:B--2---:R-:W-:-:S03]  /*07e0*/  FMUL R8, R8, R21 ;  /* 0x0000001508087220 */ /* 0x004fc60000400000 */
[----:B---3--:R-:W-:-:S04]  /*07f0*/  FFMA R15, R15, R16, R14 ;  /* 0x000000100f0f7223 */ /* 0x008fc8000000000e */
[----:B-----5:R-:W-:Y:S01]  /*0800*/  FFMA R8, R12, R8, R15 ;  /* 0x000000080c087223 */ /* 0x020fe2000000000f */
[----:B------:R-:W-:Y:S01]  /*0810*/  FMUL R18, R18, R25 ;  /* 0x0000001912127220 */ /* 0x000fe20000400000 */
[----:B------:R-:W-:-:S03]  /*0820*/  FMUL R20, R20, R27 ;  /* 0x0000001b14147220 */ /* 0x000fc60000400000 */
[----:B------:R-:W-:-:S04]  /*0830*/  FFMA R8, R23, R18, R8 ;  /* 0x0000001217087223 */ /* 0x000fc80000000008 */
[----:B------:R-:W-:-:S07]  /*0840*/  FFMA R14, R17, R20, R8 ;  /* 0x00000014110e7223 */ /* 0x000fce0000000008 */
.L_x_3:
[----:B------:R-:W-:Y:S05]  /*0850*/  BRA.U !UP1, `(.L_x_0) ;  /* 0x0000000109a87547 */ /* 0x000fea000b800000 */
[----:B------:R-:W-:Y:S02]  /*0860*/  UISETP.NE.AND UP0, UPT, UR5, 0x1, UPT ;  /* 0x000000010500788c */ /* 0x000fe4000bf05270 */
[----:B------:R-:W-:-:S04]  /*0870*/  ULOP3.LUT UR4, UR8, 0x1, URZ, 0xc0, !UPT ;  /* 0x0000000108047892 */ /* 0x000fc8000f8ec0ff */
[----:B------:R-:W-:-:S03]  /*0880*/  UISETP.NE.U32.AND UP1, UPT, UR4, 0x1, UPT ;  /* 0x000000010400788c */ /* 0x000fc6000bf25070 */
[----:B------:R-:W-:Y:S08]  /*0890*/  BRA.U !UP0, `(.L_x_4) ;  /* 0x0000000108607547 */ /* 0x000ff0000b800000 */
[----:B------:R-:W0:Y:S01]  /*08a0*/  LDC.64 R6, c[0x0][0x380] ;  /* 0x0000e000ff067b82 */ /* 0x000e220000000a00 */
[----:B------:R-:W1:Y:S01]  /*08b0*/  LDCU.64 UR4, c[0x0][0x380] ;  /* 0x00007000ff0477ac */ /* 0x000e620008000a00 */
[CC--:B------:R-:W-:Y:S02]  /*08c0*/  IADD3 R17, PT, PT, R10.reuse, R13.reuse, RZ ;  /* 0x0000000d0a117210 */ /* 0x0c0fe40007ffe0ff */
[-C--:B------:R-:W-:Y:S02]  /*08d0*/  IADD3 R8, P0, PT, R10, R13.reuse, RZ ;  /* 0x0000000d0a087210 */ /* 0x080fe40007f1e0ff */
[----:B------:R-:W-:Y:S02]  /*08e0*/  IADD3 R15, PT, PT, R11, R13, RZ ;  /* 0x0000000d0b0f7210 */ /* 0x000fe40007ffe0ff */
[----:B------:R-:W2:Y:S08]  /*08f0*/  LDC.64 R4, c[0x0][0x388] ;  /* 0x0000e200ff047b82 */ /* 0x000eb00000000a00 */
[----:B------:R-:W3:Y:S01]  /*0900*/  LDC.64 R2, c[0x0][0x390] ;  /* 0x0000e400ff027b82 */ /* 0x000ee20000000a00 */
[----:B0-----:R-:W-:Y:S01]  /*0910*/  IMAD.WIDE.U32 R16, R17, 0x4, R6 ;  /* 0x0000000411107825 */ /* 0x001fe200078e0006 */
[----:B------:R-:W-:-:S02]  /*0920*/  IADD3.X R7, PT, PT, RZ, RZ, RZ, P0, !PT ;  /* 0x000000ffff077210 */ /* 0x000fc400007fe4ff */
[----:B-1----:R-:W-:-:S03]  /*0930*/  LEA R6, P0, R8, UR4, 0x2 ;  /* 0x0000000408067c11 */ /* 0x002fc6000f8010ff */
[----:B------:R-:W4:Y:S01]  /*0940*/  LDG.E R16, desc[UR12][R16.64] ;  /* 0x0000000c10107981 */ /* 0x000f22000c1e1900 */
[----:B------:R-:W-:Y:S01]  /*0950*/  LEA.HI.X R7, R8, UR5, R7, 0x2, P0 ;  /* 0x0000000508077c11 */ /* 0x000fe200080f1407 */
[----:B--2---:R-:W-:-:S04]  /*0960*/  IMAD.WIDE.U32 R4, R13, 0x4, R4 ;  /* 0x000000040d047825 */ /* 0x004fc800078e0004 */
[----:B------:R-:W2:Y:S01]  /*0970*/  LDG.E R6, desc[UR12][R6.64+0x4] ;  /* 0x0000040c06067981 */ /* 0x000ea2000c1e1900 */
[----:B---3--:R-:W-:-:S03]  /*0980*/  IMAD.WIDE R2, R15, 0x4, R2 ;  /* 0x000000040f027825 */ /* 0x008fc600078e0202 */
[----:B------:R-:W4:Y:S04]  /*0990*/  LDG.E R19, desc[UR12][R4.64] ;  /* 0x0000000c04137981 */ /* 0x000f28000c1e1900 */
[----:B------:R-:W3:Y:S04]  /*09a0*/  LDG.E R15, desc[UR12][R2.64] ;  /* 0x0000000c020f7981 */ /* 0x000ee8000c1e1900 */
[----:B------:R-:W2:Y:S04]  /*09b0*/  LDG.E R23, desc[UR12][R4.64+0x4] ;  /* 0x0000040c04177981 */ /* 0x000ea8000c1e1900 */
[----:B------:R-:W5:Y:S01]  /*09c0*/  LDG.E R21, desc[UR12][R2.64+0x4] ;  /* 0x0000040c02157981 */ /* 0x000f62000c1e1900 */
[----:B------:R-:W-:Y:S01]  /*09d0*/  IADD3 R13, PT, PT, R13, 0x2, RZ ;  /* 0x000000020d0d7810 */ /* 0x000fe20007ffe0ff */
[----:B----4-:R-:W-:-:S04]  /*09e0*/  FMUL R19, R16, R19 ;  /* 0x0000001310137220 */ /* 0x010fc80000400000 */
[----:B---3--:R-:W-:Y:S01]  /*09f0*/  FFMA R14, R15, R19, R14 ;  /* 0x000000130f0e7223 */ /* 0x008fe2000000000e */
[----:B--2---:R-:W-:-:S04]  /*0a00*/  FMUL R23, R6, R23 ;  /* 0x0000001706177220 */ /* 0x004fc80000400000 */
[----:B-----5:R-:W-:-:S07]  /*0a10*/  FFMA R14, R21, R23, R14 ;  /* 0x00000017150e7223 */ /* 0x020fce000000000e */
.L_x_4:
[----:B------:R-:W-:Y:S05]  /*0a20*/  BRA.U UP1, `(.L_x_0) ;  /* 0x0000000101347547 */ /* 0x000fea000b800000 */
[----:B------:R-:W0:Y:S01]  /*0a30*/  LDC.64 R2, c[0x0][0x380] ;  /* 0x0000e000ff027b82 */ /* 0x000e220000000a00 */
[-C--:B------:R-:W-:Y:S02]  /*0a40*/  IADD3 R15, PT, PT, R10, R13.reuse, RZ ;  /* 0x0000000d0a0f7210 */ /* 0x080fe40007ffe0ff */
[----:B------:R-:W-:-:S05]  /*0a50*/  IADD3 R11, PT, PT, R11, R13, RZ ;  /* 0x0000000d0b0b7210 */ /* 0x000fca0007ffe0ff */
[----:B------:R-:W1:Y:S08]  /*0a60*/  LDC.64 R6, c[0x0][0x388] ;  /* 0x0000e200ff067b82 */ /* 0x000e700000000a00 */
[----:B------:R-:W2:Y:S01]  /*0a70*/  LDC.64 R4, c[0x0][0x390] ;  /* 0x0000e400ff047b82 */ /* 0x000ea20000000a00 */
[----:B0-----:R-:W-:-:S06]  /*0a80*/  IMAD.WIDE.U32 R2, R15, 0x4, R2 ;  /* 0x000000040f027825 */ /* 0x001fcc00078e0002 */
[----:B------:R-:W3:Y:S01]  /*0a90*/  LDG.E R2, desc[UR12][R2.64] ;  /* 0x0000000c02027981 */ /* 0x000ee2000c1e1900 */
[----:B-1----:R-:W-:-:S06]  /*0aa0*/  IMAD.WIDE.U32 R6, R13, 0x4, R6 ;  /* 0x000000040d067825 */ /* 0x002fcc00078e0006 */
[----:B------:R-:W3:Y:S01]  /*0ab0*/  LDG.E R7, desc[UR12][R6.64] ;  /* 0x0000000c06077981 */ /* 0x000ee2000c1e1900 */
[----:B--2---:R-:W-:-:S06]  /*0ac0*/  IMAD.WIDE R4, R11, 0x4, R4 ;  /* 0x000000040b047825 */ /* 0x004fcc00078e0204 */
[----:B------:R-:W2:Y:S01]  /*0ad0*/  LDG.E R5, desc[UR12][R4.64] ;  /* 0x0000000c04057981 */ /* 0x000ea2000c1e1900 */
[----:B---3--:R-:W-:-:S04]  /*0ae0*/  FMUL R8, R2, R7 ;  /* 0x0000000702087220 */ /* 0x008fc80000400000 */
[----:B--2---:R-:W-:-:S07]  /*0af0*/  FFMA R14, R5, R8, R14 ;  /* 0x00000008050e7223 */ /* 0x004fce000000000e */
.L_x_0:
[----:B------:R-:W0:Y:S01]  /*0b00*/  LDC.64 R2, c[0x0][0x398] ;  /* 0x0000e600ff027b82 */ /* 0x000e220000000a00 */
[----:B------:R-:W-:-:S04]  /*0b10*/  IMAD R9, R9, UR15, R0 ;  /* 0x0000000f09097c24 */ /* 0x000fc8000f8e0200 */
[----:B0-----:R-:W-:-:S05]  /*0b20*/  IMAD.WIDE R2, R9, 0x4, R2 ;  /* 0x0000000409027825 */ /* 0x001fca00078e0202 */
[----:B------:R-:W-:Y:S01]  /*0b30*/  STG.E desc[UR12][R2.64], R14 ;  /* 0x0000000e02007986 */ /* 0x000fe2000c10190c */
[----:B------:R-:W-:Y:S05]  /*0b40*/  EXIT ;  /* 0x000000000000794d */ /* 0x000fea0003800000 */
.L_x_5:
[----:B------:R-:W-:-:S00]  /*0b50*/  BRA `(.L_x_5) ;  /* 0xfffffffc00fc7947 */ /* 0x000fc0000383ffff */
[----:B------:R-:W-:-:S00]  /*0b60*/  NOP ;  /* 0x0000000000007918 */ /* 0x000fc00000000000 */
        /* <DEDUP_REMOVED lines=9> */
.L_x_6:


//--------------------- .nv.shared.reserved.0     --------------------------
	.section	.nv.shared.reserved.0,"aw",@nobits
	.weak		__nv_reservedSMEM_offset_0_alias
	.size		__nv_reservedSMEM_offset_0_alias, 0, 64
	.other		__nv_reservedSMEM_offset_0_alias,@"STO_CUDA_RESERVED_SHARED STV_DEFAULT"
__nv_reservedSMEM_offset_0_alias:
	.zero		0
	.zero		64


//--------------------- .nv.constant0._Z10svd_kernelPfS_S_S_iii --------------------------
	.section	.nv.constant0._Z10svd_kernelPfS_S_S_iii,"a",@progbits
	.sectionflags	@""
	.align	4
.nv.constant0._Z10svd_kernelPfS_S_S_iii:
	.zero		940


//--------------------- SYMBOLS --------------------------

	.type		.nv.reservedSmem.offset0,@object
	.size		.nv.reservedSmem.offset0,0x4
